//
// Generated by NVIDIA NVVM Compiler
//
// Compiler Build ID: CL-36424714
// Cuda compilation tools, release 13.0, V13.0.88
// Based on NVVM 20.0.0
//

.version 9.0
.target sm_100
.address_size 64

	// .globl	_Z12mem_trs_testPi
.extern .func  (.param .b32 func_retval0) vprintf
(
	.param .b64 vprintf_param_0,
	.param .b64 vprintf_param_1
)
;
.global .align 1 .b8 $str[32] = {116, 105, 100, 32, 58, 32, 37, 100, 44, 32, 103, 105, 100, 58, 32, 37, 100, 44, 32, 118, 97, 108, 117, 101, 32, 58, 32, 37, 100, 32, 10};
.global .align 1 .b8 $str$1[35] = {116, 105, 100, 32, 58, 32, 37, 100, 44, 32, 103, 105, 100, 58, 32, 37, 100, 44, 32, 118, 97, 108, 117, 101, 32, 58, 32, 100, 111, 100, 111, 108, 32, 10};

.visible .entry _Z12mem_trs_testPi(
	.param .u64 .ptr .align 1 _Z12mem_trs_testPi_param_0
)
{
	.local .align 8 .b8 	__local_depot0[16];
	.reg .b64 	%SP;
	.reg .b64 	%SPL;
	.reg .b32 	%r<8>;
	.reg .b64 	%rd<9>;

	mov.u64 	%SPL, __local_depot0;
	cvta.local.u64 	%SP, %SPL;
	ld.param.u64 	%rd1, [_Z12mem_trs_testPi_param_0];
	cvta.to.global.u64 	%rd2, %rd1;
	add.u64 	%rd3, %SP, 0;
	add.u64 	%rd4, %SPL, 0;
	mov.u32 	%r1, %ctaid.x;
	mov.u32 	%r2, %ntid.x;
	mov.u32 	%r3, %tid.x;
	mad.lo.s32 	%r4, %r1, %r2, %r3;
	mul.wide.s32 	%rd5, %r4, 4;
	add.s64 	%rd6, %rd2, %rd5;
	ld.global.u32 	%r5, [%rd6];
	st.local.v2.u32 	[%rd4], {%r3, %r4};
	st.local.u32 	[%rd4+8], %r5;
	mov.u64 	%rd7, $str;
	cvta.global.u64 	%rd8, %rd7;
	{ // callseq 0, 0
	.param .b64 param0;
	st.param.b64 	[param0], %rd8;
	.param .b64 param1;
	st.param.b64 	[param1], %rd3;
	.param .b32 retval0;
	call.uni (retval0), 
	vprintf, 
	(
	param0, 
	param1
	);
	ld.param.b32 	%r6, [retval0];
	} // callseq 0
	ret;

}
	// .globl	_Z13mem_trs_test2Pii
.visible .entry _Z13mem_trs_test2Pii(
	.param .u64 .ptr .align 1 _Z13mem_trs_test2Pii_param_0,
	.param .u32 _Z13mem_trs_test2Pii_param_1
)
{
	.local .align 8 .b8 	__local_depot1[16];
	.reg .b64 	%SP;
	.reg .b64 	%SPL;
	.reg .pred 	%p<2>;
	.reg .b32 	%r<11>;
	.reg .b64 	%rd<13>;

	mov.u64 	%SPL, __local_depot1;
	cvta.local.u64 	%SP, %SPL;
	ld.param.u64 	%rd2, [_Z13mem_trs_test2Pii_param_0];
	ld.param.u32 	%r3, [_Z13mem_trs_test2Pii_param_1];
	add.u64 	%rd3, %SP, 0;
	add.u64 	%rd1, %SPL, 0;
	mov.u32 	%r4, %ctaid.x;
	mov.u32 	%r5, %ntid.x;
	mov.u32 	%r1, %tid.x;
	mad.lo.s32 	%r2, %r4, %r5, %r1;
	setp.ge.s32 	%p1, %r2, %r3;
	@%p1 bra 	$L__BB1_2;
	cvta.to.global.u64 	%rd7, %rd2;
	mul.wide.s32 	%rd8, %r2, 4;
	add.s64 	%rd9, %rd7, %rd8;
	ld.global.u32 	%r8, [%rd9];
	st.local.v2.u32 	[%rd1], {%r1, %r2};
	st.local.u32 	[%rd1+8], %r8;
	mov.u64 	%rd10, $str;
	cvta.global.u64 	%rd11, %rd10;
	{ // callseq 2, 0
	.param .b64 param0;
	st.param.b64 	[param0], %rd11;
	.param .b64 param1;
	st.param.b64 	[param1], %rd3;
	.param .b32 retval0;
	call.uni (retval0), 
	vprintf, 
	(
	param0, 
	param1
	);
	ld.param.b32 	%r9, [retval0];
	} // callseq 2
	bra.uni 	$L__BB1_3;
$L__BB1_2:
	st.local.v2.u32 	[%rd1], {%r1, %r2};
	mov.u64 	%rd4, $str$1;
	cvta.global.u64 	%rd5, %rd4;
	{ // callseq 1, 0
	.param .b64 param0;
	st.param.b64 	[param0], %rd5;
	.param .b64 param1;
	st.param.b64 	[param1], %rd3;
	.param .b32 retval0;
	call.uni (retval0), 
	vprintf, 
	(
	param0, 
	param1
	);
	ld.param.b32 	%r6, [retval0];
	} // callseq 1
$L__BB1_3:
	ret;

}


// ===== COMPILED SASS (sm_100) =====

	.target	sm_100

	.elftype	@"ET_EXEC"


//--------------------- .note.nv.tkinfo           --------------------------
	.section	.note.nv.tkinfo,"",@"SHT_NOTE"
	.sectionflags	@"SHF_NOTE_NV_TKINFO"
	.tkinfo
        /*0018*/ 	.word	0x00000002
        /*0030*/ 	.string	""
        /*0030*/ 	.string	"ptxas"
        /*0030*/ 	.string	"Cuda compilation tools, release 13.0, V13.0.88"
        /*0030*/ 	.string	"Build cuda_13.0.r13.0/compiler.36424714_0"
        /*0030*/ 	.string	"-arch sm_100 -m 64 "



//--------------------- .note.nv.cuinfo           --------------------------
	.section	.note.nv.cuinfo,"",@"SHT_NOTE"
	.sectionflags	@"SHF_NOTE_NV_CUINFO"
        /*0018*/ 	.short	0x0002
        /*001a*/ 	.short	0x0064
        /*001c*/ 	.short	0x0082
	.zero		2


//--------------------- .nv.info                  --------------------------
	.section	.nv.info,"",@"SHT_CUDA_INFO"
	.align	4


	//----- nvinfo : EIATTR_REGCOUNT
	.align		4
        /*0000*/ 	.byte	0x04, 0x2f
        /*0002*/ 	.short	(.L_3 - .L_2)
	.align		4
.L_2:
        /*0004*/ 	.word	index@(_Z12mem_trs_testPi)
        /*0008*/ 	.word	0x00000018


	//----- nvinfo : EIATTR_FRAME_SIZE
	.align		4
.L_3:
        /*000c*/ 	.byte	0x04, 0x11
        /*000e*/ 	.short	(.L_5 - .L_4)
	.align		4
.L_4:
        /*0010*/ 	.word	index@(_Z12mem_trs_testPi)
        /*0014*/ 	.word	0x00000010


	//----- nvinfo : EIATTR_REGCOUNT
	.align		4
.L_5:
        /*0018*/ 	.byte	0x04, 0x2f
        /*001a*/ 	.short	(.L_7 - .L_6)
	.align		4
.L_6:
        /*001c*/ 	.word	index@(_Z13mem_trs_test2Pii)
        /*0020*/ 	.word	0x00000018


	//----- nvinfo : EIATTR_FRAME_SIZE
	.align		4
.L_7:
        /*0024*/ 	.byte	0x04, 0x11
        /*0026*/ 	.short	(.L_9 - .L_8)
	.align		4
.L_8:
        /*0028*/ 	.word	index@(_Z13mem_trs_test2Pii)
        /*002c*/ 	.word	0x00000010


	//----- nvinfo : EIATTR_MIN_STACK_SIZE
	.align		4
.L_9:
        /*0030*/ 	.byte	0x04, 0x12
        /*0032*/ 	.short	(.L_11 - .L_10)
	.align		4
.L_10:
        /*0034*/ 	.word	index@(_Z13mem_trs_test2Pii)
        /*0038*/ 	.word	0x00000010


	//----- nvinfo : EIATTR_MIN_STACK_SIZE
	.align		4
.L_11:
        /*003c*/ 	.byte	0x04, 0x12
        /*003e*/ 	.short	(.L_13 - .L_12)
	.align		4
.L_12:
        /*0040*/ 	.word	index@(_Z12mem_trs_testPi)
        /*0044*/ 	.word	0x00000010
.L_13:


//--------------------- .nv.compat                --------------------------
	.section	.nv.compat,"",@"SHT_CUDA_COMPAT_INFO"
	.align	4
        /*0000*/ 	.byte	0x02, 0x09, 0x00, 0x00, 0x02, 0x02, 0x01, 0x00, 0x02, 0x05, 0x05, 0x00, 0x03, 0x07, 0x01, 0x01
        /*0010*/ 	.byte	0x02, 0x03, 0x00, 0x00, 0x02, 0x06, 0x01, 0x00, 0x04, 0x0b, 0x08, 0x00, 0x09, 0x00, 0x00, 0x00
        /*0020*/ 	.byte	0x00, 0x00, 0x00, 0x00


//--------------------- .nv.info._Z13mem_trs_test2Pii --------------------------
	.section	.nv.info._Z13mem_trs_test2Pii,"",@"SHT_CUDA_INFO"
	.sectionflags	@""
	.align	4


	//----- nvinfo : EIATTR_CUDA_API_VERSION
	.align		4
        /*0000*/ 	.byte	0x04, 0x37
        /*0002*/ 	.short	(.L_15 - .L_14)
.L_14:
        /*0004*/ 	.word	0x00000082


	//----- nvinfo : EIATTR_KPARAM_INFO
	.align		4
.L_15:
        /*0008*/ 	.byte	0x04, 0x17
        /*000a*/ 	.short	(.L_17 - .L_16)
.L_16:
        /*000c*/ 	.word	0x00000000
        /*0010*/ 	.short	0x0001
        /*0012*/ 	.short	0x0008
        /*0014*/ 	.byte	0x00, 0xf0, 0x11, 0x00


	//----- nvinfo : EIATTR_KPARAM_INFO
	.align		4
.L_17:
        /*0018*/ 	.byte	0x04, 0x17
        /*001a*/ 	.short	(.L_19 - .L_18)
.L_18:
        /*001c*/ 	.word	0x00000000
        /*0020*/ 	.short	0x0000
        /*0022*/ 	.short	0x0000
        /*0024*/ 	.byte	0x00, 0xf5, 0x21, 0x00


	//----- nvinfo : EIATTR_SPARSE_MMA_MASK
	.align		4
.L_19:
        /*0028*/ 	.byte	0x03, 0x50
        /*002a*/ 	.short	0x0000


	//----- nvinfo : EIATTR_MAXREG_COUNT
	.align		4
        /*002c*/ 	.byte	0x03, 0x1b
        /*002e*/ 	.short	0x00ff


	//----- nvinfo : EIATTR_EXTERNS
	.align		4
        /*0030*/ 	.byte	0x04, 0x0f
        /*0032*/ 	.short	(.L_21 - .L_20)


	//   ....[0]....
	.align		4
.L_20:
        /*0034*/ 	.word	index@(vprintf)


	//----- nvinfo : EIATTR_MERCURY_ISA_VERSION
	.align		4
.L_21:
        /*0038*/ 	.byte	0x03, 0x5f
        /*003a*/ 	.short	0x0101


	//----- nvinfo : EIATTR_VRC_CTA_INIT_COUNT
	.align		4
        /*003c*/ 	.byte	0x02, 0x4a
	.zero		1
	.zero		1


	//----- nvinfo : EIATTR_SYSCALL_OFFSETS
	.align		4
        /*0040*/ 	.byte	0x04, 0x46
        /*0042*/ 	.short	(.L_23 - .L_22)


	//   ....[0]....
.L_22:
        /*0044*/ 	.word	0x00000190


	//   ....[1]....
        /*0048*/ 	.word	0x00000220


	//----- nvinfo : EIATTR_EXIT_INSTR_OFFSETS
	.align		4
.L_23:
        /*004c*/ 	.byte	0x04, 0x1c
        /*004e*/ 	.short	(.L_25 - .L_24)


	//   ....[0]....
.L_24:
        /*0050*/ 	.word	0x000001a0


	//   ....[1]....
        /*0054*/ 	.word	0x00000230


	//----- nvinfo : EIATTR_CRS_STACK_SIZE
	.align		4
.L_25:
        /*0058*/ 	.byte	0x04, 0x1e
        /*005a*/ 	.short	(.L_27 - .L_26)
.L_26:
        /*005c*/ 	.word	0x00000000


	//----- nvinfo : EIATTR_CBANK_PARAM_SIZE
	.align		4
.L_27:
        /*0060*/ 	.byte	0x03, 0x19
        /*0062*/ 	.short	0x000c


	//----- nvinfo : EIATTR_PARAM_CBANK
	.align		4
        /*0064*/ 	.byte	0x04, 0x0a
        /*0066*/ 	.short	(.L_29 - .L_28)
	.align		4
.L_28:
        /*0068*/ 	.word	index@(.nv.constant0._Z13mem_trs_test2Pii)
        /*006c*/ 	.short	0x0380
        /*006e*/ 	.short	0x000c


	//----- nvinfo : EIATTR_SW_WAR
	.align		4
.L_29:
        /*0070*/ 	.byte	0x04, 0x36
        /*0072*/ 	.short	(.L_31 - .L_30)
.L_30:
        /*0074*/ 	.word	0x00000008
.L_31:


//--------------------- .nv.info._Z12mem_trs_testPi --------------------------
	.section	.nv.info._Z12mem_trs_testPi,"",@"SHT_CUDA_INFO"
	.sectionflags	@""
	.align	4


	//----- nvinfo : EIATTR_CUDA_API_VERSION
	.align		4
        /*0000*/ 	.byte	0x04, 0x37
        /*0002*/ 	.short	(.L_33 - .L_32)
.L_32:
        /*0004*/ 	.word	0x00000082


	//----- nvinfo : EIATTR_KPARAM_INFO
	.align		4
.L_33:
        /*0008*/ 	.byte	0x04, 0x17
        /*000a*/ 	.short	(.L_35 - .L_34)
.L_34:
        /*000c*/ 	.word	0x00000000
        /*0010*/ 	.short	0x0000
        /*0012*/ 	.short	0x0000
        /*0014*/ 	.byte	0x00, 0xf5, 0x21, 0x00


	//----- nvinfo : EIATTR_SPARSE_MMA_MASK
	.align		4
.L_35:
        /*0018*/ 	.byte	0x03, 0x50
        /*001a*/ 	.short	0x0000


	//----- nvinfo : EIATTR_MAXREG_COUNT
	.align		4
        /*001c*/ 	.byte	0x03, 0x1b
        /*001e*/ 	.short	0x00ff


	//----- nvinfo : EIATTR_EXTERNS
	.align		4
        /*0020*/ 	.byte	0x04, 0x0f
        /*0022*/ 	.short	(.L_37 - .L_36)


	//   ....[0]....
	.align		4
.L_36:
        /*0024*/ 	.word	index@(vprintf)


	//----- nvinfo : EIATTR_MERCURY_ISA_VERSION
	.align		4
.L_37:
        /*0028*/ 	.byte	0x03, 0x5f
        /*002a*/ 	.short	0x0101


	//----- nvinfo : EIATTR_VRC_CTA_INIT_COUNT
	.align		4
        /*002c*/ 	.byte	0x02, 0x4a
	.zero		1
	.zero		1


	//----- nvinfo : EIATTR_SYSCALL_OFFSETS
	.align		4
        /*0030*/ 	.byte	0x04, 0x46
        /*0032*/ 	.short	(.L_39 - .L_38)


	//   ....[0]....
.L_38:
        /*0034*/ 	.word	0x00000160


	//----- nvinfo : EIATTR_EXIT_INSTR_OFFSETS
	.align		4
.L_39:
        /*0038*/ 	.byte	0x04, 0x1c
        /*003a*/ 	.short	(.L_41 - .L_40)


	//   ....[0]....
.L_40:
        /*003c*/ 	.word	0x00000170


	//----- nvinfo : EIATTR_CBANK_PARAM_SIZE
	.align		4
.L_41:
        /*0040*/ 	.byte	0x03, 0x19
        /*0042*/ 	.short	0x0008


	//----- nvinfo : EIATTR_PARAM_CBANK
	.align		4
        /*0044*/ 	.byte	0x04, 0x0a
        /*0046*/ 	.short	(.L_43 - .L_42)
	.align		4
.L_42:
        /*0048*/ 	.word	index@(.nv.constant0._Z12mem_trs_testPi)
        /*004c*/ 	.short	0x0380
        /*004e*/ 	.short	0x0008


	//----- nvinfo : EIATTR_SW_WAR
	.align		4
.L_43:
        /*0050*/ 	.byte	0x04, 0x36
        /*0052*/ 	.short	(.L_45 - .L_44)
.L_44:
        /*0054*/ 	.word	0x00000008
.L_45:


//--------------------- .nv.callgraph             --------------------------
	.section	.nv.callgraph,"",@"SHT_CUDA_CALLGRAPH"
	.align	4
	.sectionentsize	8
	.align		4
        /*0000*/ 	.word	0x00000000
	.align		4
        /*0004*/ 	.word	0xffffffff
	.align		4
        /*0008*/ 	.word	index@(_Z13mem_trs_test2Pii)
	.align		4
        /*000c*/ 	.word	index@(vprintf)
	.align		4
        /*0010*/ 	.word	index@(_Z12mem_trs_testPi)
	.align		4
        /*0014*/ 	.word	index@(vprintf)
	.align		4
        /*0018*/ 	.word	0x00000000
	.align		4
        /*001c*/ 	.word	0xfffffffe
	.align		4
        /*0020*/ 	.word	0x00000000
	.align		4
        /*0024*/ 	.word	0xfffffffd
	.align		4
        /*0028*/ 	.word	0x00000000
	.align		4
        /*002c*/ 	.word	0xfffffffc


//--------------------- .nv.constant4             --------------------------
	.section	.nv.constant4,"a",@progbits
	.align	8
	.align		8
.nv.constant4:
        /*0000*/ 	.dword	vprintf
	.align		8
        /*0008*/ 	.dword	$str
	.align		8
        /*0010*/ 	.dword	$str$1


//--------------------- .text._Z13mem_trs_test2Pii --------------------------
	.section	.text._Z13mem_trs_test2Pii,"ax",@progbits
	.align	128
        .global         _Z13mem_trs_test2Pii
        .type           _Z13mem_trs_test2Pii,@function
        .size           _Z13mem_trs_test2Pii,(.L_x_6 - _Z13mem_trs_test2Pii)
        .other          _Z13mem_trs_test2Pii,@"STO_CUDA_ENTRY STV_DEFAULT"
_Z13mem_trs_test2Pii:
.text._Z13mem_trs_test2Pii:
[----:B------:R-:W0:Y:S01]  /*0000*/  LDC R1, c[0x0][0x37c] ;  /* 0x0000df00ff017b82 */ /* 0x000e220000000800 */
[----:B------:R-:W1:Y:S01]  /*0010*/  S2R R10, SR_TID.X ;  /* 0x00000000000a7919 */ /* 0x000e620000002100 */
[----:B------:R-:W2:Y:S06]  /*0020*/  LDCU UR5, c[0x0][0x2fc] ;  /* 0x00005f80ff0577ac */ /* 0x000eac0008000800 */
[----:B------:R-:W1:Y:S01]  /*0030*/  S2UR UR6, SR_CTAID.X ;  /* 0x00000000000679c3 */ /* 0x000e620000002500 */
[----:B0-----:R-:W-:Y:S01]  /*0040*/  VIADD R1, R1, 0xfffffff0 ;  /* 0xfffffff001017836 */ /* 0x001fe20000000000 */
[----:B------:R-:W0:Y:S01]  /*0050*/  LDCU UR7, c[0x0][0x388] ;  /* 0x00007100ff0777ac */ /* 0x000e220008000800 */
[----:B------:R-:W3:Y:S05]  /*0060*/  LDCU UR4, c[0x0][0x2f8] ;  /* 0x00005f00ff0477ac */ /* 0x000eea0008000800 */
[----:B------:R-:W1:Y:S01]  /*0070*/  LDC R11, c[0x0][0x360] ;  /* 0x0000d800ff0b7b82 */ /* 0x000e620000000800 */
[----:B---3--:R-:W-:-:S05]  /*0080*/  IADD3 R6, P1, PT, R1, UR4, RZ ;  /* 0x0000000401067c10 */ /* 0x008fca000ff3e0ff */
[----:B--2---:R-:W-:Y:S02]  /*0090*/  IMAD.X R7, RZ, RZ, UR5, P1 ;  /* 0x00000005ff077e24 */ /* 0x004fe400088e06ff */
[----:B-1----:R-:W-:-:S05]  /*00a0*/  IMAD R11, R11, UR6, R10 ;  /* 0x000000060b0b7c24 */ /* 0x002fca000f8e020a */
[----:B0-----:R-:W-:-:S13]  /*00b0*/  ISETP.GE.AND P0, PT, R11, UR7, PT ;  /* 0x000000070b007c0c */ /* 0x001fda000bf06270 */
[----:B------:R-:W-:Y:S05]  /*00c0*/  @P0 BRA `(.L_x_0) ;  /* 0x0000000000380947 */ /* 0x000fea0003800000 */
[----:B------:R-:W0:Y:S01]  /*00d0*/  LDC.64 R2, c[0x0][0x380] ;  /* 0x0000e000ff027b82 */ /* 0x000e220000000a00 */
[----:B------:R-:W1:Y:S01]  /*00e0*/  LDCU.64 UR4, c[0x0][0x358] ;  /* 0x00006b00ff0477ac */ /* 0x000e620008000a00 */
[----:B0-----:R-:W-:-:S06]  /*00f0*/  IMAD.WIDE R2, R11, 0x4, R2 ;  /* 0x000000040b027825 */ /* 0x001fcc00078e0202 */
[----:B-1----:R-:W2:Y:S01]  /*0100*/  LDG.E R2, desc[UR4][R2.64] ;  /* 0x0000000402027981 */ /* 0x002ea2000c1e1900 */
[----:B------:R-:W-:Y:S01]  /*0110*/  MOV R0, 0x0 ;  /* 0x0000000000007802 */ /* 0x000fe20000000f00 */
[----:B------:R-:W0:Y:S02]  /*0120*/  LDCU.64 UR4, c[0x4][0x8] ;  /* 0x01000100ff0477ac */ /* 0x000e240008000a00 */
[----:B------:R1:W-:Y:S01]  /*0130*/  STL.64 [R1], R10 ;  /* 0x0000000a01007387 */ /* 0x0003e20000100a00 */
[----:B------:R1:W3:Y:S01]  /*0140*/  LDC.64 R8, c[0x4][R0] ;  /* 0x0100000000087b82 */ /* 0x0002e20000000a00 */
[----:B0-----:R-:W-:Y:S01]  /*0150*/  IMAD.U32 R4, RZ, RZ, UR4 ;  /* 0x00000004ff047e24 */ /* 0x001fe2000f8e00ff */
[----:B------:R-:W-:Y:S01]  /*0160*/  MOV R5, UR5 ;  /* 0x0000000500057c02 */ /* 0x000fe20008000f00 */
[----:B--23--:R1:W-:Y:S06]  /*0170*/  STL [R1+0x8], R2 ;  /* 0x0000080201007387 */ /* 0x00c3ec0000100800 */
[----:B------:R-:W-:-:S07]  /*0180*/  LEPC R20, `(.L_x_1) ;  /* 0x000000001014794e */ /* 0x000fce0000000000 */
[----:B-1----:R-:W-:Y:S05]  /*0190*/  CALL.ABS.NOINC R8 ;  /* 0x0000000008007343 */ /* 0x002fea0003c00000 */
.L_x_1:
[----:B------:R-:W-:Y:S05]  /*01a0*/  EXIT ;  /* 0x000000000000794d */ /* 0x000fea0003800000 */
.L_x_0:
[----:B------:R-:W-:Y:S01]  /*01b0*/  MOV R0, 0x0 ;  /* 0x0000000000007802 */ /* 0x000fe20000000f00 */
[----:B------:R0:W-:Y:S01]  /*01c0*/  STL.64 [R1], R10 ;  /* 0x0000000a01007387 */ /* 0x0001e20000100a00 */
[----:B------:R-:W1:Y:S02]  /*01d0*/  LDCU.64 UR4, c[0x4][0x10] ;  /* 0x01000200ff0477ac */ /* 0x000e640008000a00 */
[----:B------:R0:W2:Y:S01]  /*01e0*/  LDC.64 R2, c[0x4][R0] ;  /* 0x0100000000027b82 */ /* 0x0000a20000000a00 */
[----:B-1----:R-:W-:Y:S01]  /*01f0*/  IMAD.U32 R4, RZ, RZ, UR4 ;  /* 0x00000004ff047e24 */ /* 0x002fe2000f8e00ff */
[----:B0-----:R-:W-:-:S07]  /*0200*/  MOV R5, UR5 ;  /* 0x0000000500057c02 */ /* 0x001fce0008000f00 */
[----:B------:R-:W-:-:S07]  /*0210*/  LEPC R20, `(.L_x_2) ;  /* 0x000000001014794e */ /* 0x000fce0000000000 */
[----:B--2---:R-:W-:Y:S05]  /*0220*/  CALL.ABS.NOINC R2 ;  /* 0x0000000002007343 */ /* 0x004fea0003c00000 */
.L_x_2:
[----:B------:R-:W-:Y:S05]  /*0230*/  EXIT ;  /* 0x000000000000794d */ /* 0x000fea0003800000 */
.L_x_3:
[----:B------:R-:W-:-:S00]  /*0240*/  BRA `(.L_x_3) ;  /* 0xfffffffc00fc7947 */ /* 0x000fc0000383ffff */
[----:B------:R-:W-:-:S00]  /*0250*/  NOP ;  /* 0x0000000000007918 */ /* 0x000fc00000000000 */
        /* <DEDUP_REMOVED lines=10> */
.L_x_6:


//--------------------- .text._Z12mem_trs_testPi  --------------------------
	.section	.text._Z12mem_trs_testPi,"ax",@progbits
	.align	128
        .global         _Z12mem_trs_testPi
        .type           _Z12mem_trs_testPi,@function
        .size           _Z12mem_trs_testPi,(.L_x_7 - _Z12mem_trs_testPi)
        .other          _Z12mem_trs_testPi,@"STO_CUDA_ENTRY STV_DEFAULT"
_Z12mem_trs_testPi:
.text._Z12mem_trs_testPi:
[----:B------:R-:W0:Y:S01]  /*0000*/  LDC R1, c[0x0][0x37c] ;  /* 0x0000df00ff017b82 */ /* 0x000e220000000800 */
[----:B------:R-:W1:Y:S01]  /*0010*/  S2R R10, SR_TID.X ;  /* 0x00000000000a7919 */ /* 0x000e620000002100 */
[----:B------:R-:W2:Y:S06]  /*0020*/  LDCU UR6, c[0x0][0x2fc] ;  /* 0x00005f80ff0677ac */ /* 0x000eac0008000800 */
[----:B------:R-:W1:Y:S01]  /*0030*/  S2UR UR7, SR_CTAID.X ;  /* 0x00000000000779c3 */ /* 0x000e620000002500 */
[----:B0-----:R-:W-:Y:S01]  /*0040*/  VIADD R1, R1, 0xfffffff0 ;  /* 0xfffffff001017836 */ /* 0x001fe20000000000 */
[----:B------:R-:W0:Y:S06]  /*0050*/  LDCU.64 UR4, c[0x0][0x358] ;  /* 0x00006b00ff0477ac */ /* 0x000e2c0008000a00 */
[----:B------:R-:W3:Y:S01]  /*0060*/  LDC.64 R2, c[0x0][0x380] ;  /* 0x0000e000ff027b82 */ /* 0x000ee20000000a00 */
[----:B------:R-:W-:Y:S01]  /*0070*/  MOV R0, 0x0 ;  /* 0x0000000000007802 */ /* 0x000fe20000000f00 */
[----:B------:R-:W4:Y:S06]  /*0080*/  LDCU.64 UR8, c[0x4][0x8] ;  /* 0x01000100ff0877ac */ /* 0x000f2c0008000a00 */
[----:B------:R-:W1:Y:S02]  /*0090*/  LDC R11, c[0x0][0x360] ;  /* 0x0000d800ff0b7b82 */ /* 0x000e640000000800 */
[----:B-1----:R-:W-:-:S04]  /*00a0*/  IMAD R11, R11, UR7, R10 ;  /* 0x000000070b0b7c24 */ /* 0x002fc8000f8e020a */
[----:B---3--:R-:W-:-:S06]  /*00b0*/  IMAD.WIDE R2, R11, 0x4, R2 ;  /* 0x000000040b027825 */ /* 0x008fcc00078e0202 */
[----:B0-----:R-:W3:Y:S01]  /*00c0*/  LDG.E R2, desc[UR4][R2.64] ;  /* 0x0000000402027981 */ /* 0x001ee2000c1e1900 */
[----:B------:R-:W0:Y:S01]  /*00d0*/  LDCU UR4, c[0x0][0x2f8] ;  /* 0x00005f00ff0477ac */ /* 0x000e220008000800 */
[----:B------:R1:W1:Y:S01]  /*00e0*/  LDC.64 R8, c[0x4][R0] ;  /* 0x0100000000087b82 */ /* 0x0002620000000a00 */
[----:B----4-:R-:W-:Y:S01]  /*00f0*/  IMAD.U32 R4, RZ, RZ, UR8 ;  /* 0x00000008ff047e24 */ /* 0x010fe2000f8e00ff */
[----:B------:R4:W-:Y:S01]  /*0100*/  STL.64 [R1], R10 ;  /* 0x0000000a01007387 */ /* 0x0009e20000100a00 */
[----:B------:R-:W-:Y:S02]  /*0110*/  MOV R5, UR9 ;  /* 0x0000000900057c02 */ /* 0x000fe40008000f00 */
[----:B0-----:R-:W-:-:S04]  /*0120*/  IADD3 R6, P0, PT, R1, UR4, RZ ;  /* 0x0000000401067c10 */ /* 0x001fc8000ff1e0ff */
[----:B--2---:R-:W-:Y:S01]  /*0130*/  IADD3.X R7, PT, PT, RZ, UR6, RZ, P0, !PT ;  /* 0x00000006ff077c10 */ /* 0x004fe200087fe4ff */
[----:B-1-3--:R4:W-:Y:S08]  /*0140*/  STL [R1+0x8], R2 ;  /* 0x0000080201007387 */ /* 0x00a9f00000100800 */
[----:B------:R-:W-:-:S07]  /*0150*/  LEPC R20, `(.L_x_4) ;  /* 0x000000001014794e */ /* 0x000fce0000000000 */
[----:B----4-:R-:W-:Y:S05]  /*0160*/  CALL.ABS.NOINC R8 ;  /* 0x0000000008007343 */ /* 0x010fea0003c00000 */
.L_x_4:
[----:B------:R-:W-:Y:S05]  /*0170*/  EXIT ;  /* 0x000000000000794d */ /* 0x000fea0003800000 */
.L_x_5:
        /* <DEDUP_REMOVED lines=16> */
.L_x_7:


//--------------------- .nv.global.init           --------------------------
	.section	.nv.global.init,"aw",@progbits
.nv.global.init:
	.type		$str,@object
	.size		$str,($str$1 - $str)
$str:
        /*0000*/ 	.byte	0x74, 0x69, 0x64, 0x20, 0x3a, 0x20, 0x25, 0x64, 0x2c, 0x20, 0x67, 0x69, 0x64, 0x3a, 0x20, 0x25
        /*0010*/ 	.byte	0x64, 0x2c, 0x20, 0x76, 0x61, 0x6c, 0x75, 0x65, 0x20, 0x3a, 0x20, 0x25, 0x64, 0x20, 0x0a, 0x00
	.type		$str$1,@object
	.size		$str$1,(.L_1 - $str$1)
$str$1:
        /*0020*/ 	.byte	0x74, 0x69, 0x64, 0x20, 0x3a, 0x20, 0x25, 0x64, 0x2c, 0x20, 0x67, 0x69, 0x64, 0x3a, 0x20, 0x25
        /*0030*/ 	.byte	0x64, 0x2c, 0x20, 0x76, 0x61, 0x6c, 0x75, 0x65, 0x20, 0x3a, 0x20, 0x64, 0x6f, 0x64, 0x6f, 0x6c
        /*0040*/ 	.byte	0x20, 0x0a, 0x00
.L_1:


//--------------------- .nv.shared.reserved.0     --------------------------
	.section	.nv.shared.reserved.0,"aw",@nobits
	.weak		__nv_reservedSMEM_offset_0_alias
	.size		__nv_reservedSMEM_offset_0_alias, 0, 64
	.other		__nv_reservedSMEM_offset_0_alias,@"STO_CUDA_RESERVED_SHARED STV_DEFAULT"
__nv_reservedSMEM_offset_0_alias:
	.zero		0
	.zero		64


//--------------------- .nv.constant0._Z13mem_trs_test2Pii --------------------------
	.section	.nv.constant0._Z13mem_trs_test2Pii,"a",@progbits
	.sectionflags	@""
	.align	4
.nv.constant0._Z13mem_trs_test2Pii:
	.zero		908


//--------------------- .nv.constant0._Z12mem_trs_testPi --------------------------
	.section	.nv.constant0._Z12mem_trs_testPi,"a",@progbits
	.sectionflags	@""
	.align	4
.nv.constant0._Z12mem_trs_testPi:
	.zero		904


//--------------------- SYMBOLS --------------------------

	.type		.nv.reservedSmem.offset0,@object
	.size		.nv.reservedSmem.offset0,0x4
	.type		vprintf,@function
